//
// Generated by NVIDIA NVVM Compiler
//
// Compiler Build ID: CL-36424714
// Cuda compilation tools, release 13.0, V13.0.88
// Based on NVVM 20.0.0
//

.version 9.0
.target sm_100
.address_size 64

	// .globl	_Z25initialize_sieve_intervalPmmi

.visible .entry _Z25initialize_sieve_intervalPmmi(
	.param .u64 .ptr .align 1 _Z25initialize_sieve_intervalPmmi_param_0,
	.param .u64 _Z25initialize_sieve_intervalPmmi_param_1,
	.param .u32 _Z25initialize_sieve_intervalPmmi_param_2
)
{
	.reg .pred 	%p<2>;
	.reg .b32 	%r<6>;
	.reg .b64 	%rd<8>;

	ld.param.u64 	%rd1, [_Z25initialize_sieve_intervalPmmi_param_0];
	ld.param.u64 	%rd2, [_Z25initialize_sieve_intervalPmmi_param_1];
	ld.param.u32 	%r2, [_Z25initialize_sieve_intervalPmmi_param_2];
	mov.u32 	%r3, %ctaid.x;
	mov.u32 	%r4, %ntid.x;
	mov.u32 	%r5, %tid.x;
	mad.lo.s32 	%r1, %r3, %r4, %r5;
	setp.ge.s32 	%p1, %r1, %r2;
	@%p1 bra 	$L__BB0_2;
	cvta.to.global.u64 	%rd3, %rd1;
	cvt.s64.s32 	%rd4, %r1;
	add.s64 	%rd5, %rd2, %rd4;
	mul.wide.s32 	%rd6, %r1, 8;
	add.s64 	%rd7, %rd3, %rd6;
	st.global.u64 	[%rd7], %rd5;
$L__BB0_2:
	ret;

}


// ===== COMPILED SASS (sm_100) =====

	.target	sm_100

	.elftype	@"ET_EXEC"


//--------------------- .note.nv.tkinfo           --------------------------
	.section	.note.nv.tkinfo,"",@"SHT_NOTE"
	.sectionflags	@"SHF_NOTE_NV_TKINFO"
	.tkinfo
        /*0018*/ 	.word	0x00000002
        /*0030*/ 	.string	""
        /*0030*/ 	.string	"ptxas"
        /*0030*/ 	.string	"Cuda compilation tools, release 13.0, V13.0.88"
        /*0030*/ 	.string	"Build cuda_13.0.r13.0/compiler.36424714_0"
        /*0030*/ 	.string	"-arch sm_100 -m 64 "



//--------------------- .note.nv.cuinfo           --------------------------
	.section	.note.nv.cuinfo,"",@"SHT_NOTE"
	.sectionflags	@"SHF_NOTE_NV_CUINFO"
        /*0018*/ 	.short	0x0002
        /*001a*/ 	.short	0x0064
        /*001c*/ 	.short	0x0082
	.zero		2


//--------------------- .nv.info                  --------------------------
	.section	.nv.info,"",@"SHT_CUDA_INFO"
	.align	4


	//----- nvinfo : EIATTR_REGCOUNT
	.align		4
        /*0000*/ 	.byte	0x04, 0x2f
        /*0002*/ 	.short	(.L_1 - .L_0)
	.align		4
.L_0:
        /*0004*/ 	.word	index@(_Z25initialize_sieve_intervalPmmi)
        /*0008*/ 	.word	0x0000000a


	//----- nvinfo : EIATTR_FRAME_SIZE
	.align		4
.L_1:
        /*000c*/ 	.byte	0x04, 0x11
        /*000e*/ 	.short	(.L_3 - .L_2)
	.align		4
.L_2:
        /*0010*/ 	.word	index@(_Z25initialize_sieve_intervalPmmi)
        /*0014*/ 	.word	0x00000000


	//----- nvinfo : EIATTR_MIN_STACK_SIZE
	.align		4
.L_3:
        /*0018*/ 	.byte	0x04, 0x12
        /*001a*/ 	.short	(.L_5 - .L_4)
	.align		4
.L_4:
        /*001c*/ 	.word	index@(_Z25initialize_sieve_intervalPmmi)
        /*0020*/ 	.word	0x00000000
.L_5:


//--------------------- .nv.compat                --------------------------
	.section	.nv.compat,"",@"SHT_CUDA_COMPAT_INFO"
	.align	4
        /*0000*/ 	.byte	0x02, 0x09, 0x00, 0x00, 0x02, 0x02, 0x01, 0x00, 0x02, 0x05, 0x05, 0x00, 0x03, 0x07, 0x01, 0x01
        /*0010*/ 	.byte	0x02, 0x03, 0x00, 0x00, 0x02, 0x06, 0x01, 0x00, 0x04, 0x0b, 0x08, 0x00, 0x09, 0x00, 0x00, 0x00
        /*0020*/ 	.byte	0x00, 0x00, 0x00, 0x00


//--------------------- .nv.info._Z25initialize_sieve_intervalPmmi --------------------------
	.section	.nv.info._Z25initialize_sieve_intervalPmmi,"",@"SHT_CUDA_INFO"
	.sectionflags	@""
	.align	4


	//----- nvinfo : EIATTR_CUDA_API_VERSION
	.align		4
        /*0000*/ 	.byte	0x04, 0x37
        /*0002*/ 	.short	(.L_7 - .L_6)
.L_6:
        /*0004*/ 	.word	0x00000082


	//----- nvinfo : EIATTR_KPARAM_INFO
	.align		4
.L_7:
        /*0008*/ 	.byte	0x04, 0x17
        /*000a*/ 	.short	(.L_9 - .L_8)
.L_8:
        /*000c*/ 	.word	0x00000000
        /*0010*/ 	.short	0x0002
        /*0012*/ 	.short	0x0010
        /*0014*/ 	.byte	0x00, 0xf0, 0x11, 0x00


	//----- nvinfo : EIATTR_KPARAM_INFO
	.align		4
.L_9:
        /*0018*/ 	.byte	0x04, 0x17
        /*001a*/ 	.short	(.L_11 - .L_10)
.L_10:
        /*001c*/ 	.word	0x00000000
        /*0020*/ 	.short	0x0001
        /*0022*/ 	.short	0x0008
        /*0024*/ 	.byte	0x00, 0xf0, 0x21, 0x00


	//----- nvinfo : EIATTR_KPARAM_INFO
	.align		4
.L_11:
        /*0028*/ 	.byte	0x04, 0x17
        /*002a*/ 	.short	(.L_13 - .L_12)
.L_12:
        /*002c*/ 	.word	0x00000000
        /*0030*/ 	.short	0x0000
        /*0032*/ 	.short	0x0000
        /*0034*/ 	.byte	0x00, 0xf5, 0x21, 0x00


	//----- nvinfo : EIATTR_SPARSE_MMA_MASK
	.align		4
.L_13:
        /*0038*/ 	.byte	0x03, 0x50
        /*003a*/ 	.short	0x0000


	//----- nvinfo : EIATTR_MAXREG_COUNT
	.align		4
        /*003c*/ 	.byte	0x03, 0x1b
        /*003e*/ 	.short	0x00ff


	//----- nvinfo : EIATTR_MERCURY_ISA_VERSION
	.align		4
        /*0040*/ 	.byte	0x03, 0x5f
        /*0042*/ 	.short	0x0101


	//----- nvinfo : EIATTR_VRC_CTA_INIT_COUNT
	.align		4
        /*0044*/ 	.byte	0x02, 0x4a
	.zero		1
	.zero		1


	//----- nvinfo : EIATTR_EXIT_INSTR_OFFSETS
	.align		4
        /*0048*/ 	.byte	0x04, 0x1c
        /*004a*/ 	.short	(.L_15 - .L_14)


	//   ....[0]....
.L_14:
        /*004c*/ 	.word	0x00000070


	//   ....[1]....
        /*0050*/ 	.word	0x000000f0


	//----- nvinfo : EIATTR_CBANK_PARAM_SIZE
	.align		4
.L_15:
        /*0054*/ 	.byte	0x03, 0x19
        /*0056*/ 	.short	0x0014


	//----- nvinfo : EIATTR_PARAM_CBANK
	.align		4
        /*0058*/ 	.byte	0x04, 0x0a
        /*005a*/ 	.short	(.L_17 - .L_16)
	.align		4
.L_16:
        /*005c*/ 	.word	index@(.nv.constant0._Z25initialize_sieve_intervalPmmi)
        /*0060*/ 	.short	0x0380
        /*0062*/ 	.short	0x0014


	//----- nvinfo : EIATTR_SW_WAR
	.align		4
.L_17:
        /*0064*/ 	.byte	0x04, 0x36
        /*0066*/ 	.short	(.L_19 - .L_18)
.L_18:
        /*0068*/ 	.word	0x00000008
.L_19:


//--------------------- .nv.callgraph             --------------------------
	.section	.nv.callgraph,"",@"SHT_CUDA_CALLGRAPH"
	.align	4
	.sectionentsize	8
	.align		4
        /*0000*/ 	.word	0x00000000
	.align		4
        /*0004*/ 	.word	0xffffffff
	.align		4
        /*0008*/ 	.word	0x00000000
	.align		4
        /*000c*/ 	.word	0xfffffffe
	.align		4
        /*0010*/ 	.word	0x00000000
	.align		4
        /*0014*/ 	.word	0xfffffffd
	.align		4
        /*0018*/ 	.word	0x00000000
	.align		4
        /*001c*/ 	.word	0xfffffffc


//--------------------- .text._Z25initialize_sieve_intervalPmmi --------------------------
	.section	.text._Z25initialize_sieve_intervalPmmi,"ax",@progbits
	.align	128
        .global         _Z25initialize_sieve_intervalPmmi
        .type           _Z25initialize_sieve_intervalPmmi,@function
        .size           _Z25initialize_sieve_intervalPmmi,(.L_x_1 - _Z25initialize_sieve_intervalPmmi)
        .other          _Z25initialize_sieve_intervalPmmi,@"STO_CUDA_ENTRY STV_DEFAULT"
_Z25initialize_sieve_intervalPmmi:
.text._Z25initialize_sieve_intervalPmmi:
[----:B------:R-:W-:Y:S01]  /*0000*/  LDC R1, c[0x0][0x37c] ;  /* 0x0000df00ff017b82 */ /* 0x000fe20000000800 */
[----:B------:R-:W0:Y:S07]  /*0010*/  S2R R0, SR_TID.X ;  /* 0x0000000000007919 */ /* 0x000e2e0000002100 */
[----:B------:R-:W0:Y:S01]  /*0020*/  S2UR UR4, SR_CTAID.X ;  /* 0x00000000000479c3 */ /* 0x000e220000002500 */
[----:B------:R-:W1:Y:S07]  /*0030*/  LDCU UR5, c[0x0][0x390] ;  /* 0x00007200ff0577ac */ /* 0x000e6e0008000800 */
[----:B------:R-:W0:Y:S02]  /*0040*/  LDC R7, c[0x0][0x360] ;  /* 0x0000d800ff077b82 */ /* 0x000e240000000800 */
[----:B0-----:R-:W-:-:S05]  /*0050*/  IMAD R7, R7, UR4, R0 ;  /* 0x0000000407077c24 */ /* 0x001fca000f8e0200 */
[----:B-1----:R-:W-:-:S13]  /*0060*/  ISETP.GE.AND P0, PT, R7, UR5, PT ;  /* 0x0000000507007c0c */ /* 0x002fda000bf06270 */
[----:B------:R-:W-:Y:S05]  /*0070*/  @P0 EXIT ;  /* 0x000000000000094d */ /* 0x000fea0003800000 */
[----:B------:R-:W0:Y:S01]  /*0080*/  LDC.64 R2, c[0x0][0x380] ;  /* 0x0000e000ff027b82 */ /* 0x000e220000000a00 */
[----:B------:R-:W1:Y:S01]  /*0090*/  LDCU.64 UR6, c[0x0][0x388] ;  /* 0x00007100ff0677ac */ /* 0x000e620008000a00 */
[----:B------:R-:W2:Y:S01]  /*00a0*/  LDCU.64 UR4, c[0x0][0x358] ;  /* 0x00006b00ff0477ac */ /* 0x000ea20008000a00 */
[----:B-1----:R-:W-:-:S04]  /*00b0*/  IADD3 R4, P0, PT, R7, UR6, RZ ;  /* 0x0000000607047c10 */ /* 0x002fc8000ff1e0ff */
[C---:B------:R-:W-:Y:S01]  /*00c0*/  LEA.HI.X.SX32 R5, R7.reuse, UR7, 0x1, P0 ;  /* 0x0000000707057c11 */ /* 0x040fe200080f0eff */
[----:B0-----:R-:W-:-:S05]  /*00d0*/  IMAD.WIDE R2, R7, 0x8, R2 ;  /* 0x0000000807027825 */ /* 0x001fca00078e0202 */
[----:B--2---:R-:W-:Y:S01]  /*00e0*/  STG.E.64 desc[UR4][R2.64], R4 ;  /* 0x0000000402007986 */ /* 0x004fe2000c101b04 */
[----:B------:R-:W-:Y:S05]  /*00f0*/  EXIT ;  /* 0x000000000000794d */ /* 0x000fea0003800000 */
.L_x_0:
[----:B------:R-:W-:-:S00]  /*0100*/  BRA `(.L_x_0) ;  /* 0xfffffffc00fc7947 */ /* 0x000fc0000383ffff */
[----:B------:R-:W-:-:S00]  /*0110*/  NOP ;  /* 0x0000000000007918 */ /* 0x000fc00000000000 */
        /* <DEDUP_REMOVED lines=14> */
.L_x_1:


//--------------------- .nv.shared.reserved.0     --------------------------
	.section	.nv.shared.reserved.0,"aw",@nobits
	.weak		__nv_reservedSMEM_offset_0_alias
	.size		__nv_reservedSMEM_offset_0_alias, 0, 64
	.other		__nv_reservedSMEM_offset_0_alias,@"STO_CUDA_RESERVED_SHARED STV_DEFAULT"
__nv_reservedSMEM_offset_0_alias:
	.zero		0
	.zero		64


//--------------------- .nv.constant0._Z25initialize_sieve_intervalPmmi --------------------------
	.section	.nv.constant0._Z25initialize_sieve_intervalPmmi,"a",@progbits
	.sectionflags	@""
	.align	4
.nv.constant0._Z25initialize_sieve_intervalPmmi:
	.zero		916


//--------------------- SYMBOLS --------------------------

	.type		.nv.reservedSmem.offset0,@object
	.size		.nv.reservedSmem.offset0,0x4
